//
// Generated by NVIDIA NVVM Compiler
//
// Compiler Build ID: CL-36424714
// Cuda compilation tools, release 13.0, V13.0.88
// Based on NVVM 20.0.0
//

.version 9.0
.target sm_100
.address_size 64

	// .globl	_Z9addKernelPi
.const .align 4 .b8 A_ARRAY[32000];
.const .align 4 .b8 B_ARRAY[32000];
// _ZZ11S_addKernelPiS_S_E6shared has been demoted
// _ZZ11S_subKernelPiS_S_E6shared has been demoted
// _ZZ12S_multKernelPiS_S_E6shared has been demoted
// _ZZ11S_modKernelPiS_S_E6shared has been demoted

.visible .entry _Z9addKernelPi(
	.param .u64 .ptr .align 1 _Z9addKernelPi_param_0
)
{
	.reg .b32 	%r<8>;
	.reg .b64 	%rd<9>;

	ld.param.u64 	%rd1, [_Z9addKernelPi_param_0];
	cvta.to.global.u64 	%rd2, %rd1;
	mov.u32 	%r1, %ctaid.x;
	mov.u32 	%r2, %ntid.x;
	mov.u32 	%r3, %tid.x;
	mad.lo.s32 	%r4, %r1, %r2, %r3;
	mul.wide.s32 	%rd3, %r4, 4;
	mov.u64 	%rd4, A_ARRAY;
	add.s64 	%rd5, %rd4, %rd3;
	ld.const.u32 	%r5, [%rd5];
	mov.u64 	%rd6, B_ARRAY;
	add.s64 	%rd7, %rd6, %rd3;
	ld.const.u32 	%r6, [%rd7];
	add.s32 	%r7, %r6, %r5;
	add.s64 	%rd8, %rd2, %rd3;
	st.global.u32 	[%rd8], %r7;
	ret;

}
	// .globl	_Z9subKernelPi
.visible .entry _Z9subKernelPi(
	.param .u64 .ptr .align 1 _Z9subKernelPi_param_0
)
{
	.reg .b32 	%r<8>;
	.reg .b64 	%rd<9>;

	ld.param.u64 	%rd1, [_Z9subKernelPi_param_0];
	cvta.to.global.u64 	%rd2, %rd1;
	mov.u32 	%r1, %ctaid.x;
	mov.u32 	%r2, %ntid.x;
	mov.u32 	%r3, %tid.x;
	mad.lo.s32 	%r4, %r1, %r2, %r3;
	mul.wide.s32 	%rd3, %r4, 4;
	mov.u64 	%rd4, A_ARRAY;
	add.s64 	%rd5, %rd4, %rd3;
	ld.const.u32 	%r5, [%rd5];
	mov.u64 	%rd6, B_ARRAY;
	add.s64 	%rd7, %rd6, %rd3;
	ld.const.u32 	%r6, [%rd7];
	sub.s32 	%r7, %r5, %r6;
	add.s64 	%rd8, %rd2, %rd3;
	st.global.u32 	[%rd8], %r7;
	ret;

}
	// .globl	_Z10multKernelPi
.visible .entry _Z10multKernelPi(
	.param .u64 .ptr .align 1 _Z10multKernelPi_param_0
)
{
	.reg .b32 	%r<8>;
	.reg .b64 	%rd<9>;

	ld.param.u64 	%rd1, [_Z10multKernelPi_param_0];
	cvta.to.global.u64 	%rd2, %rd1;
	mov.u32 	%r1, %ctaid.x;
	mov.u32 	%r2, %ntid.x;
	mov.u32 	%r3, %tid.x;
	mad.lo.s32 	%r4, %r1, %r2, %r3;
	mul.wide.s32 	%rd3, %r4, 4;
	mov.u64 	%rd4, A_ARRAY;
	add.s64 	%rd5, %rd4, %rd3;
	ld.const.u32 	%r5, [%rd5];
	mov.u64 	%rd6, B_ARRAY;
	add.s64 	%rd7, %rd6, %rd3;
	ld.const.u32 	%r6, [%rd7];
	mul.lo.s32 	%r7, %r6, %r5;
	add.s64 	%rd8, %rd2, %rd3;
	st.global.u32 	[%rd8], %r7;
	ret;

}
	// .globl	_Z9modKernelPi
.visible .entry _Z9modKernelPi(
	.param .u64 .ptr .align 1 _Z9modKernelPi_param_0
)
{
	.reg .b32 	%r<8>;
	.reg .b64 	%rd<9>;

	ld.param.u64 	%rd1, [_Z9modKernelPi_param_0];
	cvta.to.global.u64 	%rd2, %rd1;
	mov.u32 	%r1, %ctaid.x;
	mov.u32 	%r2, %ntid.x;
	mov.u32 	%r3, %tid.x;
	mad.lo.s32 	%r4, %r1, %r2, %r3;
	mul.wide.s32 	%rd3, %r4, 4;
	mov.u64 	%rd4, A_ARRAY;
	add.s64 	%rd5, %rd4, %rd3;
	ld.const.u32 	%r5, [%rd5];
	mov.u64 	%rd6, B_ARRAY;
	add.s64 	%rd7, %rd6, %rd3;
	ld.const.u32 	%r6, [%rd7];
	rem.s32 	%r7, %r5, %r6;
	add.s64 	%rd8, %rd2, %rd3;
	st.global.u32 	[%rd8], %r7;
	ret;

}
	// .globl	_Z11S_addKernelPiS_S_
.visible .entry _Z11S_addKernelPiS_S_(
	.param .u64 .ptr .align 1 _Z11S_addKernelPiS_S__param_0,
	.param .u64 .ptr .align 1 _Z11S_addKernelPiS_S__param_1,
	.param .u64 .ptr .align 1 _Z11S_addKernelPiS_S__param_2
)
{
	.reg .b32 	%r<13>;
	.reg .b64 	%rd<11>;
	// demoted variable
	.shared .align 4 .b8 _ZZ11S_addKernelPiS_S_E6shared[32000];
	ld.param.u64 	%rd1, [_Z11S_addKernelPiS_S__param_0];
	ld.param.u64 	%rd2, [_Z11S_addKernelPiS_S__param_1];
	ld.param.u64 	%rd3, [_Z11S_addKernelPiS_S__param_2];
	cvta.to.global.u64 	%rd4, %rd1;
	cvta.to.global.u64 	%rd5, %rd3;
	cvta.to.global.u64 	%rd6, %rd2;
	mov.u32 	%r1, %ctaid.x;
	mov.u32 	%r2, %ntid.x;
	mov.u32 	%r3, %tid.x;
	mad.lo.s32 	%r4, %r1, %r2, %r3;
	bar.sync 	0;
	mul.wide.s32 	%rd7, %r4, 4;
	add.s64 	%rd8, %rd6, %rd7;
	ld.global.u32 	%r5, [%rd8];
	shl.b32 	%r6, %r3, 2;
	mov.u32 	%r7, _ZZ11S_addKernelPiS_S_E6shared;
	add.s32 	%r8, %r7, %r6;
	st.shared.u32 	[%r8], %r5;
	add.s64 	%rd9, %rd5, %rd7;
	ld.global.u32 	%r9, [%rd9];
	st.shared.u32 	[%r8+8000], %r9;
	bar.sync 	0;
	ld.shared.u32 	%r10, [%r8];
	ld.shared.u32 	%r11, [%r8+8000];
	add.s32 	%r12, %r11, %r10;
	st.shared.u32 	[%r8+16000], %r12;
	add.s64 	%rd10, %rd4, %rd7;
	st.global.u32 	[%rd10], %r12;
	ret;

}
	// .globl	_Z11S_subKernelPiS_S_
.visible .entry _Z11S_subKernelPiS_S_(
	.param .u64 .ptr .align 1 _Z11S_subKernelPiS_S__param_0,
	.param .u64 .ptr .align 1 _Z11S_subKernelPiS_S__param_1,
	.param .u64 .ptr .align 1 _Z11S_subKernelPiS_S__param_2
)
{
	.reg .b32 	%r<13>;
	.reg .b64 	%rd<11>;
	// demoted variable
	.shared .align 4 .b8 _ZZ11S_subKernelPiS_S_E6shared[32000];
	ld.param.u64 	%rd1, [_Z11S_subKernelPiS_S__param_0];
	ld.param.u64 	%rd2, [_Z11S_subKernelPiS_S__param_1];
	ld.param.u64 	%rd3, [_Z11S_subKernelPiS_S__param_2];
	cvta.to.global.u64 	%rd4, %rd1;
	cvta.to.global.u64 	%rd5, %rd3;
	cvta.to.global.u64 	%rd6, %rd2;
	mov.u32 	%r1, %ctaid.x;
	mov.u32 	%r2, %ntid.x;
	mov.u32 	%r3, %tid.x;
	mad.lo.s32 	%r4, %r1, %r2, %r3;
	bar.sync 	0;
	mul.wide.s32 	%rd7, %r4, 4;
	add.s64 	%rd8, %rd6, %rd7;
	ld.global.u32 	%r5, [%rd8];
	shl.b32 	%r6, %r3, 2;
	mov.u32 	%r7, _ZZ11S_subKernelPiS_S_E6shared;
	add.s32 	%r8, %r7, %r6;
	st.shared.u32 	[%r8], %r5;
	add.s64 	%rd9, %rd5, %rd7;
	ld.global.u32 	%r9, [%rd9];
	st.shared.u32 	[%r8+8000], %r9;
	bar.sync 	0;
	ld.shared.u32 	%r10, [%r8];
	ld.shared.u32 	%r11, [%r8+8000];
	sub.s32 	%r12, %r10, %r11;
	st.shared.u32 	[%r8+16000], %r12;
	add.s64 	%rd10, %rd4, %rd7;
	st.global.u32 	[%rd10], %r12;
	ret;

}
	// .globl	_Z12S_multKernelPiS_S_
.visible .entry _Z12S_multKernelPiS_S_(
	.param .u64 .ptr .align 1 _Z12S_multKernelPiS_S__param_0,
	.param .u64 .ptr .align 1 _Z12S_multKernelPiS_S__param_1,
	.param .u64 .ptr .align 1 _Z12S_multKernelPiS_S__param_2
)
{
	.reg .b32 	%r<13>;
	.reg .b64 	%rd<11>;
	// demoted variable
	.shared .align 4 .b8 _ZZ12S_multKernelPiS_S_E6shared[32000];
	ld.param.u64 	%rd1, [_Z12S_multKernelPiS_S__param_0];
	ld.param.u64 	%rd2, [_Z12S_multKernelPiS_S__param_1];
	ld.param.u64 	%rd3, [_Z12S_multKernelPiS_S__param_2];
	cvta.to.global.u64 	%rd4, %rd1;
	cvta.to.global.u64 	%rd5, %rd3;
	cvta.to.global.u64 	%rd6, %rd2;
	mov.u32 	%r1, %ctaid.x;
	mov.u32 	%r2, %ntid.x;
	mov.u32 	%r3, %tid.x;
	mad.lo.s32 	%r4, %r1, %r2, %r3;
	bar.sync 	0;
	mul.wide.s32 	%rd7, %r4, 4;
	add.s64 	%rd8, %rd6, %rd7;
	ld.global.u32 	%r5, [%rd8];
	shl.b32 	%r6, %r3, 2;
	mov.u32 	%r7, _ZZ12S_multKernelPiS_S_E6shared;
	add.s32 	%r8, %r7, %r6;
	st.shared.u32 	[%r8], %r5;
	add.s64 	%rd9, %rd5, %rd7;
	ld.global.u32 	%r9, [%rd9];
	st.shared.u32 	[%r8+8000], %r9;
	bar.sync 	0;
	ld.shared.u32 	%r10, [%r8];
	ld.shared.u32 	%r11, [%r8+8000];
	mul.lo.s32 	%r12, %r11, %r10;
	st.shared.u32 	[%r8+16000], %r12;
	add.s64 	%rd10, %rd4, %rd7;
	st.global.u32 	[%rd10], %r12;
	ret;

}
	// .globl	_Z11S_modKernelPiS_S_
.visible .entry _Z11S_modKernelPiS_S_(
	.param .u64 .ptr .align 1 _Z11S_modKernelPiS_S__param_0,
	.param .u64 .ptr .align 1 _Z11S_modKernelPiS_S__param_1,
	.param .u64 .ptr .align 1 _Z11S_modKernelPiS_S__param_2
)
{
	.reg .b32 	%r<13>;
	.reg .b64 	%rd<11>;
	// demoted variable
	.shared .align 4 .b8 _ZZ11S_modKernelPiS_S_E6shared[32000];
	ld.param.u64 	%rd1, [_Z11S_modKernelPiS_S__param_0];
	ld.param.u64 	%rd2, [_Z11S_modKernelPiS_S__param_1];
	ld.param.u64 	%rd3, [_Z11S_modKernelPiS_S__param_2];
	cvta.to.global.u64 	%rd4, %rd1;
	cvta.to.global.u64 	%rd5, %rd3;
	cvta.to.global.u64 	%rd6, %rd2;
	mov.u32 	%r1, %ctaid.x;
	mov.u32 	%r2, %ntid.x;
	mov.u32 	%r3, %tid.x;
	mad.lo.s32 	%r4, %r1, %r2, %r3;
	bar.sync 	0;
	mul.wide.s32 	%rd7, %r4, 4;
	add.s64 	%rd8, %rd6, %rd7;
	ld.global.u32 	%r5, [%rd8];
	shl.b32 	%r6, %r3, 2;
	mov.u32 	%r7, _ZZ11S_modKernelPiS_S_E6shared;
	add.s32 	%r8, %r7, %r6;
	st.shared.u32 	[%r8], %r5;
	add.s64 	%rd9, %rd5, %rd7;
	ld.global.u32 	%r9, [%rd9];
	st.shared.u32 	[%r8+8000], %r9;
	bar.sync 	0;
	ld.shared.u32 	%r10, [%r8];
	ld.shared.u32 	%r11, [%r8+8000];
	rem.s32 	%r12, %r10, %r11;
	st.shared.u32 	[%r8+16000], %r12;
	add.s64 	%rd10, %rd4, %rd7;
	st.global.u32 	[%rd10], %r12;
	ret;

}


// ===== COMPILED SASS (sm_100) =====

	.target	sm_100

	.elftype	@"ET_EXEC"


//--------------------- .note.nv.tkinfo           --------------------------
	.section	.note.nv.tkinfo,"",@"SHT_NOTE"
	.sectionflags	@"SHF_NOTE_NV_TKINFO"
	.tkinfo
        /*0018*/ 	.word	0x00000002
        /*0030*/ 	.string	""
        /*0030*/ 	.string	"ptxas"
        /*0030*/ 	.string	"Cuda compilation tools, release 13.0, V13.0.88"
        /*0030*/ 	.string	"Build cuda_13.0.r13.0/compiler.36424714_0"
        /*0030*/ 	.string	"-arch sm_100 -m 64 "



//--------------------- .note.nv.cuinfo           --------------------------
	.section	.note.nv.cuinfo,"",@"SHT_NOTE"
	.sectionflags	@"SHF_NOTE_NV_CUINFO"
        /*0018*/ 	.short	0x0002
        /*001a*/ 	.short	0x0064
        /*001c*/ 	.short	0x0082
	.zero		2


//--------------------- .nv.info                  --------------------------
	.section	.nv.info,"",@"SHT_CUDA_INFO"
	.align	4


	//----- nvinfo : EIATTR_REGCOUNT
	.align		4
        /*0000*/ 	.byte	0x04, 0x2f
        /*0002*/ 	.short	(.L_3 - .L_2)
	.align		4
.L_2:
        /*0004*/ 	.word	index@(_Z9addKernelPi)
        /*0008*/ 	.word	0x00000008


	//----- nvinfo : EIATTR_FRAME_SIZE
	.align		4
.L_3:
        /*000c*/ 	.byte	0x04, 0x11
        /*000e*/ 	.short	(.L_5 - .L_4)
	.align		4
.L_4:
        /*0010*/ 	.word	index@(_Z9addKernelPi)
        /*0014*/ 	.word	0x00000000


	//----- nvinfo : EIATTR_REGCOUNT
	.align		4
.L_5:
        /*0018*/ 	.byte	0x04, 0x2f
        /*001a*/ 	.short	(.L_7 - .L_6)
	.align		4
.L_6:
        /*001c*/ 	.word	index@(_Z9subKernelPi)
        /*0020*/ 	.word	0x00000008


	//----- nvinfo : EIATTR_FRAME_SIZE
	.align		4
.L_7:
        /*0024*/ 	.byte	0x04, 0x11
        /*0026*/ 	.short	(.L_9 - .L_8)
	.align		4
.L_8:
        /*0028*/ 	.word	index@(_Z9subKernelPi)
        /*002c*/ 	.word	0x00000000


	//----- nvinfo : EIATTR_REGCOUNT
	.align		4
.L_9:
        /*0030*/ 	.byte	0x04, 0x2f
        /*0032*/ 	.short	(.L_11 - .L_10)
	.align		4
.L_10:
        /*0034*/ 	.word	index@(_Z10multKernelPi)
        /*0038*/ 	.word	0x00000008


	//----- nvinfo : EIATTR_FRAME_SIZE
	.align		4
.L_11:
        /*003c*/ 	.byte	0x04, 0x11
        /*003e*/ 	.short	(.L_13 - .L_12)
	.align		4
.L_12:
        /*0040*/ 	.word	index@(_Z10multKernelPi)
        /*0044*/ 	.word	0x00000000


	//----- nvinfo : EIATTR_REGCOUNT
	.align		4
.L_13:
        /*0048*/ 	.byte	0x04, 0x2f
        /*004a*/ 	.short	(.L_15 - .L_14)
	.align		4
.L_14:
        /*004c*/ 	.word	index@(_Z9modKernelPi)
        /*0050*/ 	.word	0x0000000f


	//----- nvinfo : EIATTR_FRAME_SIZE
	.align		4
.L_15:
        /*0054*/ 	.byte	0x04, 0x11
        /*0056*/ 	.short	(.L_17 - .L_16)
	.align		4
.L_16:
        /*0058*/ 	.word	index@(_Z9modKernelPi)
        /*005c*/ 	.word	0x00000000


	//----- nvinfo : EIATTR_REGCOUNT
	.align		4
.L_17:
        /*0060*/ 	.byte	0x04, 0x2f
        /*0062*/ 	.short	(.L_19 - .L_18)
	.align		4
.L_18:
        /*0064*/ 	.word	index@(_Z11S_addKernelPiS_S_)
        /*0068*/ 	.word	0x0000000e


	//----- nvinfo : EIATTR_FRAME_SIZE
	.align		4
.L_19:
        /*006c*/ 	.byte	0x04, 0x11
        /*006e*/ 	.short	(.L_21 - .L_20)
	.align		4
.L_20:
        /*0070*/ 	.word	index@(_Z11S_addKernelPiS_S_)
        /*0074*/ 	.word	0x00000000


	//----- nvinfo : EIATTR_REGCOUNT
	.align		4
.L_21:
        /*0078*/ 	.byte	0x04, 0x2f
        /*007a*/ 	.short	(.L_23 - .L_22)
	.align		4
.L_22:
        /*007c*/ 	.word	index@(_Z11S_subKernelPiS_S_)
        /*0080*/ 	.word	0x0000000e


	//----- nvinfo : EIATTR_FRAME_SIZE
	.align		4
.L_23:
        /*0084*/ 	.byte	0x04, 0x11
        /*0086*/ 	.short	(.L_25 - .L_24)
	.align		4
.L_24:
        /*0088*/ 	.word	index@(_Z11S_subKernelPiS_S_)
        /*008c*/ 	.word	0x00000000


	//----- nvinfo : EIATTR_REGCOUNT
	.align		4
.L_25:
        /*0090*/ 	.byte	0x04, 0x2f
        /*0092*/ 	.short	(.L_27 - .L_26)
	.align		4
.L_26:
        /*0094*/ 	.word	index@(_Z12S_multKernelPiS_S_)
        /*0098*/ 	.word	0x0000000e


	//----- nvinfo : EIATTR_FRAME_SIZE
	.align		4
.L_27:
        /*009c*/ 	.byte	0x04, 0x11
        /*009e*/ 	.short	(.L_29 - .L_28)
	.align		4
.L_28:
        /*00a0*/ 	.word	index@(_Z12S_multKernelPiS_S_)
        /*00a4*/ 	.word	0x00000000


	//----- nvinfo : EIATTR_REGCOUNT
	.align		4
.L_29:
        /*00a8*/ 	.byte	0x04, 0x2f
        /*00aa*/ 	.short	(.L_31 - .L_30)
	.align		4
.L_30:
        /*00ac*/ 	.word	index@(_Z11S_modKernelPiS_S_)
        /*00b0*/ 	.word	0x00000010


	//----- nvinfo : EIATTR_FRAME_SIZE
	.align		4
.L_31:
        /*00b4*/ 	.byte	0x04, 0x11
        /*00b6*/ 	.short	(.L_33 - .L_32)
	.align		4
.L_32:
        /*00b8*/ 	.word	index@(_Z11S_modKernelPiS_S_)
        /*00bc*/ 	.word	0x00000000


	//----- nvinfo : EIATTR_MIN_STACK_SIZE
	.align		4
.L_33:
        /*00c0*/ 	.byte	0x04, 0x12
        /*00c2*/ 	.short	(.L_35 - .L_34)
	.align		4
.L_34:
        /*00c4*/ 	.word	index@(_Z11S_modKernelPiS_S_)
        /*00c8*/ 	.word	0x00000000


	//----- nvinfo : EIATTR_MIN_STACK_SIZE
	.align		4
.L_35:
        /*00cc*/ 	.byte	0x04, 0x12
        /*00ce*/ 	.short	(.L_37 - .L_36)
	.align		4
.L_36:
        /*00d0*/ 	.word	index@(_Z12S_multKernelPiS_S_)
        /*00d4*/ 	.word	0x00000000


	//----- nvinfo : EIATTR_MIN_STACK_SIZE
	.align		4
.L_37:
        /*00d8*/ 	.byte	0x04, 0x12
        /*00da*/ 	.short	(.L_39 - .L_38)
	.align		4
.L_38:
        /*00dc*/ 	.word	index@(_Z11S_subKernelPiS_S_)
        /*00e0*/ 	.word	0x00000000


	//----- nvinfo : EIATTR_MIN_STACK_SIZE
	.align		4
.L_39:
        /*00e4*/ 	.byte	0x04, 0x12
        /*00e6*/ 	.short	(.L_41 - .L_40)
	.align		4
.L_40:
        /*00e8*/ 	.word	index@(_Z11S_addKernelPiS_S_)
        /*00ec*/ 	.word	0x00000000


	//----- nvinfo : EIATTR_MIN_STACK_SIZE
	.align		4
.L_41:
        /*00f0*/ 	.byte	0x04, 0x12
        /*00f2*/ 	.short	(.L_43 - .L_42)
	.align		4
.L_42:
        /*00f4*/ 	.word	index@(_Z9modKernelPi)
        /*00f8*/ 	.word	0x00000000


	//----- nvinfo : EIATTR_MIN_STACK_SIZE
	.align		4
.L_43:
        /*00fc*/ 	.byte	0x04, 0x12
        /*00fe*/ 	.short	(.L_45 - .L_44)
	.align		4
.L_44:
        /*0100*/ 	.word	index@(_Z10multKernelPi)
        /*0104*/ 	.word	0x00000000


	//----- nvinfo : EIATTR_MIN_STACK_SIZE
	.align		4
.L_45:
        /*0108*/ 	.byte	0x04, 0x12
        /*010a*/ 	.short	(.L_47 - .L_46)
	.align		4
.L_46:
        /*010c*/ 	.word	index@(_Z9subKernelPi)
        /*0110*/ 	.word	0x00000000


	//----- nvinfo : EIATTR_MIN_STACK_SIZE
	.align		4
.L_47:
        /*0114*/ 	.byte	0x04, 0x12
        /*0116*/ 	.short	(.L_49 - .L_48)
	.align		4
.L_48:
        /*0118*/ 	.word	index@(_Z9addKernelPi)
        /*011c*/ 	.word	0x00000000
.L_49:


//--------------------- .nv.compat                --------------------------
	.section	.nv.compat,"",@"SHT_CUDA_COMPAT_INFO"
	.align	4
        /*0000*/ 	.byte	0x02, 0x09, 0x00, 0x00, 0x02, 0x02, 0x01, 0x00, 0x02, 0x05, 0x05, 0x00, 0x03, 0x07, 0x01, 0x01
        /*0010*/ 	.byte	0x02, 0x03, 0x00, 0x00, 0x02, 0x06, 0x01, 0x00, 0x04, 0x0b, 0x08, 0x00, 0x09, 0x00, 0x00, 0x00
        /*0020*/ 	.byte	0x00, 0x00, 0x00, 0x00


//--------------------- .nv.info._Z11S_modKernelPiS_S_ --------------------------
	.section	.nv.info._Z11S_modKernelPiS_S_,"",@"SHT_CUDA_INFO"
	.sectionflags	@""
	.align	4


	//----- nvinfo : EIATTR_CUDA_API_VERSION
	.align		4
        /*0000*/ 	.byte	0x04, 0x37
        /*0002*/ 	.short	(.L_51 - .L_50)
.L_50:
        /*0004*/ 	.word	0x00000082


	//----- nvinfo : EIATTR_KPARAM_INFO
	.align		4
.L_51:
        /*0008*/ 	.byte	0x04, 0x17
        /*000a*/ 	.short	(.L_53 - .L_52)
.L_52:
        /*000c*/ 	.word	0x00000000
        /*0010*/ 	.short	0x0002
        /*0012*/ 	.short	0x0010
        /*0014*/ 	.byte	0x00, 0xf5, 0x21, 0x00


	//----- nvinfo : EIATTR_KPARAM_INFO
	.align		4
.L_53:
        /*0018*/ 	.byte	0x04, 0x17
        /*001a*/ 	.short	(.L_55 - .L_54)
.L_54:
        /*001c*/ 	.word	0x00000000
        /*0020*/ 	.short	0x0001
        /*0022*/ 	.short	0x0008
        /*0024*/ 	.byte	0x00, 0xf5, 0x21, 0x00


	//----- nvinfo : EIATTR_KPARAM_INFO
	.align		4
.L_55:
        /*0028*/ 	.byte	0x04, 0x17
        /*002a*/ 	.short	(.L_57 - .L_56)
.L_56:
        /*002c*/ 	.word	0x00000000
        /*0030*/ 	.short	0x0000
        /*0032*/ 	.short	0x0000
        /*0034*/ 	.byte	0x00, 0xf5, 0x21, 0x00


	//----- nvinfo : EIATTR_SPARSE_MMA_MASK
	.align		4
.L_57:
        /*0038*/ 	.byte	0x03, 0x50
        /*003a*/ 	.short	0x0000


	//----- nvinfo : EIATTR_MAXREG_COUNT
	.align		4
        /*003c*/ 	.byte	0x03, 0x1b
        /*003e*/ 	.short	0x00ff


	//----- nvinfo : EIATTR_NUM_BARRIERS
	.align		4
        /*0040*/ 	.byte	0x02, 0x4c
        /*0042*/ 	.byte	0x01
	.zero		1


	//----- nvinfo : EIATTR_MERCURY_ISA_VERSION
	.align		4
        /*0044*/ 	.byte	0x03, 0x5f
        /*0046*/ 	.short	0x0101


	//----- nvinfo : EIATTR_VRC_CTA_INIT_COUNT
	.align		4
        /*0048*/ 	.byte	0x02, 0x4a
	.zero		1
	.zero		1


	//----- nvinfo : EIATTR_EXIT_INSTR_OFFSETS
	.align		4
        /*004c*/ 	.byte	0x04, 0x1c
        /*004e*/ 	.short	(.L_59 - .L_58)


	//   ....[0]....
.L_58:
        /*0050*/ 	.word	0x00000320


	//----- nvinfo : EIATTR_CBANK_PARAM_SIZE
	.align		4
.L_59:
        /*0054*/ 	.byte	0x03, 0x19
        /*0056*/ 	.short	0x0018


	//----- nvinfo : EIATTR_PARAM_CBANK
	.align		4
        /*0058*/ 	.byte	0x04, 0x0a
        /*005a*/ 	.short	(.L_61 - .L_60)
	.align		4
.L_60:
        /*005c*/ 	.word	index@(.nv.constant0._Z11S_modKernelPiS_S_)
        /*0060*/ 	.short	0x0380
        /*0062*/ 	.short	0x0018


	//----- nvinfo : EIATTR_SW_WAR
	.align		4
.L_61:
        /*0064*/ 	.byte	0x04, 0x36
        /*0066*/ 	.short	(.L_63 - .L_62)
.L_62:
        /*0068*/ 	.word	0x00000008
.L_63:


//--------------------- .nv.info._Z12S_multKernelPiS_S_ --------------------------
	.section	.nv.info._Z12S_multKernelPiS_S_,"",@"SHT_CUDA_INFO"
	.sectionflags	@""
	.align	4


	//----- nvinfo : EIATTR_CUDA_API_VERSION
	.align		4
        /*0000*/ 	.byte	0x04, 0x37
        /*0002*/ 	.short	(.L_65 - .L_64)
.L_64:
        /*0004*/ 	.word	0x00000082


	//----- nvinfo : EIATTR_KPARAM_INFO
	.align		4
.L_65:
        /*0008*/ 	.byte	0x04, 0x17
        /*000a*/ 	.short	(.L_67 - .L_66)
.L_66:
        /*000c*/ 	.word	0x00000000
        /*0010*/ 	.short	0x0002
        /*0012*/ 	.short	0x0010
        /*0014*/ 	.byte	0x00, 0xf5, 0x21, 0x00


	//----- nvinfo : EIATTR_KPARAM_INFO
	.align		4
.L_67:
        /*0018*/ 	.byte	0x04, 0x17
        /*001a*/ 	.short	(.L_69 - .L_68)
.L_68:
        /*001c*/ 	.word	0x00000000
        /*0020*/ 	.short	0x0001
        /*0022*/ 	.short	0x0008
        /*0024*/ 	.byte	0x00, 0xf5, 0x21, 0x00


	//----- nvinfo : EIATTR_KPARAM_INFO
	.align		4
.L_69:
        /*0028*/ 	.byte	0x04, 0x17
        /*002a*/ 	.short	(.L_71 - .L_70)
.L_70:
        /*002c*/ 	.word	0x00000000
        /*0030*/ 	.short	0x0000
        /*0032*/ 	.short	0x0000
        /*0034*/ 	.byte	0x00, 0xf5, 0x21, 0x00


	//----- nvinfo : EIATTR_SPARSE_MMA_MASK
	.align		4
.L_71:
        /*0038*/ 	.byte	0x03, 0x50
        /*003a*/ 	.short	0x0000


	//----- nvinfo : EIATTR_MAXREG_COUNT
	.align		4
        /*003c*/ 	.byte	0x03, 0x1b
        /*003e*/ 	.short	0x00ff


	//----- nvinfo : EIATTR_NUM_BARRIERS
	.align		4
        /*0040*/ 	.byte	0x02, 0x4c
        /*0042*/ 	.byte	0x01
	.zero		1


	//----- nvinfo : EIATTR_MERCURY_ISA_VERSION
	.align		4
        /*0044*/ 	.byte	0x03, 0x5f
        /*0046*/ 	.short	0x0101


	//----- nvinfo : EIATTR_VRC_CTA_INIT_COUNT
	.align		4
        /*0048*/ 	.byte	0x02, 0x4a
	.zero		1
	.zero		1


	//----- nvinfo : EIATTR_EXIT_INSTR_OFFSETS
	.align		4
        /*004c*/ 	.byte	0x04, 0x1c
        /*004e*/ 	.short	(.L_73 - .L_72)


	//   ....[0]....
.L_72:
        /*0050*/ 	.word	0x000001b0


	//----- nvinfo : EIATTR_CBANK_PARAM_SIZE
	.align		4
.L_73:
        /*0054*/ 	.byte	0x03, 0x19
        /*0056*/ 	.short	0x0018


	//----- nvinfo : EIATTR_PARAM_CBANK
	.align		4
        /*0058*/ 	.byte	0x04, 0x0a
        /*005a*/ 	.short	(.L_75 - .L_74)
	.align		4
.L_74:
        /*005c*/ 	.word	index@(.nv.constant0._Z12S_multKernelPiS_S_)
        /*0060*/ 	.short	0x0380
        /*0062*/ 	.short	0x0018


	//----- nvinfo : EIATTR_SW_WAR
	.align		4
.L_75:
        /*0064*/ 	.byte	0x04, 0x36
        /*0066*/ 	.short	(.L_77 - .L_76)
.L_76:
        /*0068*/ 	.word	0x00000008
.L_77:


//--------------------- .nv.info._Z11S_subKernelPiS_S_ --------------------------
	.section	.nv.info._Z11S_subKernelPiS_S_,"",@"SHT_CUDA_INFO"
	.sectionflags	@""
	.align	4


	//----- nvinfo : EIATTR_CUDA_API_VERSION
	.align		4
        /*0000*/ 	.byte	0x04, 0x37
        /*0002*/ 	.short	(.L_79 - .L_78)
.L_78:
        /*0004*/ 	.word	0x00000082


	//----- nvinfo : EIATTR_KPARAM_INFO
	.align		4
.L_79:
        /*0008*/ 	.byte	0x04, 0x17
        /*000a*/ 	.short	(.L_81 - .L_80)
.L_80:
        /*000c*/ 	.word	0x00000000
        /*0010*/ 	.short	0x0002
        /*0012*/ 	.short	0x0010
        /*0014*/ 	.byte	0x00, 0xf5, 0x21, 0x00


	//----- nvinfo : EIATTR_KPARAM_INFO
	.align		4
.L_81:
        /*0018*/ 	.byte	0x04, 0x17
        /*001a*/ 	.short	(.L_83 - .L_82)
.L_82:
        /*001c*/ 	.word	0x00000000
        /*0020*/ 	.short	0x0001
        /*0022*/ 	.short	0x0008
        /*0024*/ 	.byte	0x00, 0xf5, 0x21, 0x00


	//----- nvinfo : EIATTR_KPARAM_INFO
	.align		4
.L_83:
        /*0028*/ 	.byte	0x04, 0x17
        /*002a*/ 	.short	(.L_85 - .L_84)
.L_84:
        /*002c*/ 	.word	0x00000000
        /*0030*/ 	.short	0x0000
        /*0032*/ 	.short	0x0000
        /*0034*/ 	.byte	0x00, 0xf5, 0x21, 0x00


	//----- nvinfo : EIATTR_SPARSE_MMA_MASK
	.align		4
.L_85:
        /*0038*/ 	.byte	0x03, 0x50
        /*003a*/ 	.short	0x0000


	//----- nvinfo : EIATTR_MAXREG_COUNT
	.align		4
        /*003c*/ 	.byte	0x03, 0x1b
        /*003e*/ 	.short	0x00ff


	//----- nvinfo : EIATTR_NUM_BARRIERS
	.align		4
        /*0040*/ 	.byte	0x02, 0x4c
        /*0042*/ 	.byte	0x01
	.zero		1


	//----- nvinfo : EIATTR_MERCURY_ISA_VERSION
	.align		4
        /*0044*/ 	.byte	0x03, 0x5f
        /*0046*/ 	.short	0x0101


	//----- nvinfo : EIATTR_VRC_CTA_INIT_COUNT
	.align		4
        /*0048*/ 	.byte	0x02, 0x4a
	.zero		1
	.zero		1


	//----- nvinfo : EIATTR_EXIT_INSTR_OFFSETS
	.align		4
        /*004c*/ 	.byte	0x04, 0x1c
        /*004e*/ 	.short	(.L_87 - .L_86)


	//   ....[0]....
.L_86:
        /*0050*/ 	.word	0x000001b0


	//----- nvinfo : EIATTR_CBANK_PARAM_SIZE
	.align		4
.L_87:
        /*0054*/ 	.byte	0x03, 0x19
        /*0056*/ 	.short	0x0018


	//----- nvinfo : EIATTR_PARAM_CBANK
	.align		4
        /*0058*/ 	.byte	0x04, 0x0a
        /*005a*/ 	.short	(.L_89 - .L_88)
	.align		4
.L_88:
        /*005c*/ 	.word	index@(.nv.constant0._Z11S_subKernelPiS_S_)
        /*0060*/ 	.short	0x0380
        /*0062*/ 	.short	0x0018


	//----- nvinfo : EIATTR_SW_WAR
	.align		4
.L_89:
        /*0064*/ 	.byte	0x04, 0x36
        /*0066*/ 	.short	(.L_91 - .L_90)
.L_90:
        /*0068*/ 	.word	0x00000008
.L_91:


//--------------------- .nv.info._Z11S_addKernelPiS_S_ --------------------------
	.section	.nv.info._Z11S_addKernelPiS_S_,"",@"SHT_CUDA_INFO"
	.sectionflags	@""
	.align	4


	//----- nvinfo : EIATTR_CUDA_API_VERSION
	.align		4
        /*0000*/ 	.byte	0x04, 0x37
        /*0002*/ 	.short	(.L_93 - .L_92)
.L_92:
        /*0004*/ 	.word	0x00000082


	//----- nvinfo : EIATTR_KPARAM_INFO
	.align		4
.L_93:
        /*0008*/ 	.byte	0x04, 0x17
        /*000a*/ 	.short	(.L_95 - .L_94)
.L_94:
        /*000c*/ 	.word	0x00000000
        /*0010*/ 	.short	0x0002
        /*0012*/ 	.short	0x0010
        /*0014*/ 	.byte	0x00, 0xf5, 0x21, 0x00


	//----- nvinfo : EIATTR_KPARAM_INFO
	.align		4
.L_95:
        /*0018*/ 	.byte	0x04, 0x17
        /*001a*/ 	.short	(.L_97 - .L_96)
.L_96:
        /*001c*/ 	.word	0x00000000
        /*0020*/ 	.short	0x0001
        /*0022*/ 	.short	0x0008
        /*0024*/ 	.byte	0x00, 0xf5, 0x21, 0x00


	//----- nvinfo : EIATTR_KPARAM_INFO
	.align		4
.L_97:
        /*0028*/ 	.byte	0x04, 0x17
        /*002a*/ 	.short	(.L_99 - .L_98)
.L_98:
        /*002c*/ 	.word	0x00000000
        /*0030*/ 	.short	0x0000
        /*0032*/ 	.short	0x0000
        /*0034*/ 	.byte	0x00, 0xf5, 0x21, 0x00


	//----- nvinfo : EIATTR_SPARSE_MMA_MASK
	.align		4
.L_99:
        /*0038*/ 	.byte	0x03, 0x50
        /*003a*/ 	.short	0x0000


	//----- nvinfo : EIATTR_MAXREG_COUNT
	.align		4
        /*003c*/ 	.byte	0x03, 0x1b
        /*003e*/ 	.short	0x00ff


	//----- nvinfo : EIATTR_NUM_BARRIERS
	.align		4
        /*0040*/ 	.byte	0x02, 0x4c
        /*0042*/ 	.byte	0x01
	.zero		1


	//----- nvinfo : EIATTR_MERCURY_ISA_VERSION
	.align		4
        /*0044*/ 	.byte	0x03, 0x5f
        /*0046*/ 	.short	0x0101


	//----- nvinfo : EIATTR_VRC_CTA_INIT_COUNT
	.align		4
        /*0048*/ 	.byte	0x02, 0x4a
	.zero		1
	.zero		1


	//----- nvinfo : EIATTR_EXIT_INSTR_OFFSETS
	.align		4
        /*004c*/ 	.byte	0x04, 0x1c
        /*004e*/ 	.short	(.L_101 - .L_100)


	//   ....[0]....
.L_100:
        /*0050*/ 	.word	0x000001b0


	//----- nvinfo : EIATTR_CBANK_PARAM_SIZE
	.align		4
.L_101:
        /*0054*/ 	.byte	0x03, 0x19
        /*0056*/ 	.short	0x0018


	//----- nvinfo : EIATTR_PARAM_CBANK
	.align		4
        /*0058*/ 	.byte	0x04, 0x0a
        /*005a*/ 	.short	(.L_103 - .L_102)
	.align		4
.L_102:
        /*005c*/ 	.word	index@(.nv.constant0._Z11S_addKernelPiS_S_)
        /*0060*/ 	.short	0x0380
        /*0062*/ 	.short	0x0018


	//----- nvinfo : EIATTR_SW_WAR
	.align		4
.L_103:
        /*0064*/ 	.byte	0x04, 0x36
        /*0066*/ 	.short	(.L_105 - .L_104)
.L_104:
        /*0068*/ 	.word	0x00000008
.L_105:


//--------------------- .nv.info._Z9modKernelPi   --------------------------
	.section	.nv.info._Z9modKernelPi,"",@"SHT_CUDA_INFO"
	.sectionflags	@""
	.align	4


	//----- nvinfo : EIATTR_CUDA_API_VERSION
	.align		4
        /*0000*/ 	.byte	0x04, 0x37
        /*0002*/ 	.short	(.L_107 - .L_106)
.L_106:
        /*0004*/ 	.word	0x00000082


	//----- nvinfo : EIATTR_KPARAM_INFO
	.align		4
.L_107:
        /*0008*/ 	.byte	0x04, 0x17
        /*000a*/ 	.short	(.L_109 - .L_108)
.L_108:
        /*000c*/ 	.word	0x00000000
        /*0010*/ 	.short	0x0000
        /*0012*/ 	.short	0x0000
        /*0014*/ 	.byte	0x00, 0xf5, 0x21, 0x00


	//----- nvinfo : EIATTR_SPARSE_MMA_MASK
	.align		4
.L_109:
        /*0018*/ 	.byte	0x03, 0x50
        /*001a*/ 	.short	0x0000


	//----- nvinfo : EIATTR_MAXREG_COUNT
	.align		4
        /*001c*/ 	.byte	0x03, 0x1b
        /*001e*/ 	.short	0x00ff


	//----- nvinfo : EIATTR_MERCURY_ISA_VERSION
	.align		4
        /*0020*/ 	.byte	0x03, 0x5f
        /*0022*/ 	.short	0x0101


	//----- nvinfo : EIATTR_VRC_CTA_INIT_COUNT
	.align		4
        /*0024*/ 	.byte	0x02, 0x4a
	.zero		1
	.zero		1


	//----- nvinfo : EIATTR_EXIT_INSTR_OFFSETS
	.align		4
        /*0028*/ 	.byte	0x04, 0x1c
        /*002a*/ 	.short	(.L_111 - .L_110)


	//   ....[0]....
.L_110:
        /*002c*/ 	.word	0x00000240


	//----- nvinfo : EIATTR_CBANK_PARAM_SIZE
	.align		4
.L_111:
        /*0030*/ 	.byte	0x03, 0x19
        /*0032*/ 	.short	0x0008


	//----- nvinfo : EIATTR_PARAM_CBANK
	.align		4
        /*0034*/ 	.byte	0x04, 0x0a
        /*0036*/ 	.short	(.L_113 - .L_112)
	.align		4
.L_112:
        /*0038*/ 	.word	index@(.nv.constant0._Z9modKernelPi)
        /*003c*/ 	.short	0x0380
        /*003e*/ 	.short	0x0008


	//----- nvinfo : EIATTR_SW_WAR
	.align		4
.L_113:
        /*0040*/ 	.byte	0x04, 0x36
        /*0042*/ 	.short	(.L_115 - .L_114)
.L_114:
        /*0044*/ 	.word	0x00000008
.L_115:


//--------------------- .nv.info._Z10multKernelPi --------------------------
	.section	.nv.info._Z10multKernelPi,"",@"SHT_CUDA_INFO"
	.sectionflags	@""
	.align	4


	//----- nvinfo : EIATTR_CUDA_API_VERSION
	.align		4
        /*0000*/ 	.byte	0x04, 0x37
        /*0002*/ 	.short	(.L_117 - .L_116)
.L_116:
        /*0004*/ 	.word	0x00000082


	//----- nvinfo : EIATTR_KPARAM_INFO
	.align		4
.L_117:
        /*0008*/ 	.byte	0x04, 0x17
        /*000a*/ 	.short	(.L_119 - .L_118)
.L_118:
        /*000c*/ 	.word	0x00000000
        /*0010*/ 	.short	0x0000
        /*0012*/ 	.short	0x0000
        /*0014*/ 	.byte	0x00, 0xf5, 0x21, 0x00


	//----- nvinfo : EIATTR_SPARSE_MMA_MASK
	.align		4
.L_119:
        /*0018*/ 	.byte	0x03, 0x50
        /*001a*/ 	.short	0x0000


	//----- nvinfo : EIATTR_MAXREG_COUNT
	.align		4
        /*001c*/ 	.byte	0x03, 0x1b
        /*001e*/ 	.short	0x00ff


	//----- nvinfo : EIATTR_MERCURY_ISA_VERSION
	.align		4
        /*0020*/ 	.byte	0x03, 0x5f
        /*0022*/ 	.short	0x0101


	//----- nvinfo : EIATTR_VRC_CTA_INIT_COUNT
	.align		4
        /*0024*/ 	.byte	0x02, 0x4a
	.zero		1
	.zero		1


	//----- nvinfo : EIATTR_EXIT_INSTR_OFFSETS
	.align		4
        /*0028*/ 	.byte	0x04, 0x1c
        /*002a*/ 	.short	(.L_121 - .L_120)


	//   ....[0]....
.L_120:
        /*002c*/ 	.word	0x000000f0


	//----- nvinfo : EIATTR_CBANK_PARAM_SIZE
	.align		4
.L_121:
        /*0030*/ 	.byte	0x03, 0x19
        /*0032*/ 	.short	0x0008


	//----- nvinfo : EIATTR_PARAM_CBANK
	.align		4
        /*0034*/ 	.byte	0x04, 0x0a
        /*0036*/ 	.short	(.L_123 - .L_122)
	.align		4
.L_122:
        /*0038*/ 	.word	index@(.nv.constant0._Z10multKernelPi)
        /*003c*/ 	.short	0x0380
        /*003e*/ 	.short	0x0008


	//----- nvinfo : EIATTR_SW_WAR
	.align		4
.L_123:
        /*0040*/ 	.byte	0x04, 0x36
        /*0042*/ 	.short	(.L_125 - .L_124)
.L_124:
        /*0044*/ 	.word	0x00000008
.L_125:


//--------------------- .nv.info._Z9subKernelPi   --------------------------
	.section	.nv.info._Z9subKernelPi,"",@"SHT_CUDA_INFO"
	.sectionflags	@""
	.align	4


	//----- nvinfo : EIATTR_CUDA_API_VERSION
	.align		4
        /*0000*/ 	.byte	0x04, 0x37
        /*0002*/ 	.short	(.L_127 - .L_126)
.L_126:
        /*0004*/ 	.word	0x00000082


	//----- nvinfo : EIATTR_KPARAM_INFO
	.align		4
.L_127:
        /*0008*/ 	.byte	0x04, 0x17
        /*000a*/ 	.short	(.L_129 - .L_128)
.L_128:
        /*000c*/ 	.word	0x00000000
        /*0010*/ 	.short	0x0000
        /*0012*/ 	.short	0x0000
        /*0014*/ 	.byte	0x00, 0xf5, 0x21, 0x00


	//----- nvinfo : EIATTR_SPARSE_MMA_MASK
	.align		4
.L_129:
        /*0018*/ 	.byte	0x03, 0x50
        /*001a*/ 	.short	0x0000


	//----- nvinfo : EIATTR_MAXREG_COUNT
	.align		4
        /*001c*/ 	.byte	0x03, 0x1b
        /*001e*/ 	.short	0x00ff


	//----- nvinfo : EIATTR_MERCURY_ISA_VERSION
	.align		4
        /*0020*/ 	.byte	0x03, 0x5f
        /*0022*/ 	.short	0x0101


	//----- nvinfo : EIATTR_VRC_CTA_INIT_COUNT
	.align		4
        /*0024*/ 	.byte	0x02, 0x4a
	.zero		1
	.zero		1


	//----- nvinfo : EIATTR_EXIT_INSTR_OFFSETS
	.align		4
        /*0028*/ 	.byte	0x04, 0x1c
        /*002a*/ 	.short	(.L_131 - .L_130)


	//   ....[0]....
.L_130:
        /*002c*/ 	.word	0x000000f0


	//----- nvinfo : EIATTR_CBANK_PARAM_SIZE
	.align		4
.L_131:
        /*0030*/ 	.byte	0x03, 0x19
        /*0032*/ 	.short	0x0008


	//----- nvinfo : EIATTR_PARAM_CBANK
	.align		4
        /*0034*/ 	.byte	0x04, 0x0a
        /*0036*/ 	.short	(.L_133 - .L_132)
	.align		4
.L_132:
        /*0038*/ 	.word	index@(.nv.constant0._Z9subKernelPi)
        /*003c*/ 	.short	0x0380
        /*003e*/ 	.short	0x0008


	//----- nvinfo : EIATTR_SW_WAR
	.align		4
.L_133:
        /*0040*/ 	.byte	0x04, 0x36
        /*0042*/ 	.short	(.L_135 - .L_134)
.L_134:
        /*0044*/ 	.word	0x00000008
.L_135:


//--------------------- .nv.info._Z9addKernelPi   --------------------------
	.section	.nv.info._Z9addKernelPi,"",@"SHT_CUDA_INFO"
	.sectionflags	@""
	.align	4


	//----- nvinfo : EIATTR_CUDA_API_VERSION
	.align		4
        /*0000*/ 	.byte	0x04, 0x37
        /*0002*/ 	.short	(.L_137 - .L_136)
.L_136:
        /*0004*/ 	.word	0x00000082


	//----- nvinfo : EIATTR_KPARAM_INFO
	.align		4
.L_137:
        /*0008*/ 	.byte	0x04, 0x17
        /*000a*/ 	.short	(.L_139 - .L_138)
.L_138:
        /*000c*/ 	.word	0x00000000
        /*0010*/ 	.short	0x0000
        /*0012*/ 	.short	0x0000
        /*0014*/ 	.byte	0x00, 0xf5, 0x21, 0x00


	//----- nvinfo : EIATTR_SPARSE_MMA_MASK
	.align		4
.L_139:
        /*0018*/ 	.byte	0x03, 0x50
        /*001a*/ 	.short	0x0000


	//----- nvinfo : EIATTR_MAXREG_COUNT
	.align		4
        /*001c*/ 	.byte	0x03, 0x1b
        /*001e*/ 	.short	0x00ff


	//----- nvinfo : EIATTR_MERCURY_ISA_VERSION
	.align		4
        /*0020*/ 	.byte	0x03, 0x5f
        /*0022*/ 	.short	0x0101


	//----- nvinfo : EIATTR_VRC_CTA_INIT_COUNT
	.align		4
        /*0024*/ 	.byte	0x02, 0x4a
	.zero		1
	.zero		1


	//----- nvinfo : EIATTR_EXIT_INSTR_OFFSETS
	.align		4
        /*0028*/ 	.byte	0x04, 0x1c
        /*002a*/ 	.short	(.L_141 - .L_140)


	//   ....[0]....
.L_140:
        /*002c*/ 	.word	0x000000f0


	//----- nvinfo : EIATTR_CBANK_PARAM_SIZE
	.align		4
.L_141:
        /*0030*/ 	.byte	0x03, 0x19
        /*0032*/ 	.short	0x0008


	//----- nvinfo : EIATTR_PARAM_CBANK
	.align		4
        /*0034*/ 	.byte	0x04, 0x0a
        /*0036*/ 	.short	(.L_143 - .L_142)
	.align		4
.L_142:
        /*0038*/ 	.word	index@(.nv.constant0._Z9addKernelPi)
        /*003c*/ 	.short	0x0380
        /*003e*/ 	.short	0x0008


	//----- nvinfo : EIATTR_SW_WAR
	.align		4
.L_143:
        /*0040*/ 	.byte	0x04, 0x36
        /*0042*/ 	.short	(.L_145 - .L_144)
.L_144:
        /*0044*/ 	.word	0x00000008
.L_145:


//--------------------- .nv.callgraph             --------------------------
	.section	.nv.callgraph,"",@"SHT_CUDA_CALLGRAPH"
	.align	4
	.sectionentsize	8
	.align		4
        /*0000*/ 	.word	0x00000000
	.align		4
        /*0004*/ 	.word	0xffffffff
	.align		4
        /*0008*/ 	.word	0x00000000
	.align		4
        /*000c*/ 	.word	0xfffffffe
	.align		4
        /*0010*/ 	.word	0x00000000
	.align		4
        /*0014*/ 	.word	0xfffffffd
	.align		4
        /*0018*/ 	.word	0x00000000
	.align		4
        /*001c*/ 	.word	0xfffffffc


//--------------------- .nv.constant3             --------------------------
	.section	.nv.constant3,"a",@progbits
	.align	4
.nv.constant3:
	.type		A_ARRAY,@object
	.size		A_ARRAY,(B_ARRAY - A_ARRAY)
A_ARRAY:
	.zero		32000
	.type		B_ARRAY,@object
	.size		B_ARRAY,(.L_1 - B_ARRAY)
B_ARRAY:
	.zero		32000
.L_1:


//--------------------- .text._Z11S_modKernelPiS_S_ --------------------------
	.section	.text._Z11S_modKernelPiS_S_,"ax",@progbits
	.align	128
        .global         _Z11S_modKernelPiS_S_
        .type           _Z11S_modKernelPiS_S_,@function
        .size           _Z11S_modKernelPiS_S_,(.L_x_8 - _Z11S_modKernelPiS_S_)
        .other          _Z11S_modKernelPiS_S_,@"STO_CUDA_ENTRY STV_DEFAULT"
_Z11S_modKernelPiS_S_:
.text._Z11S_modKernelPiS_S_:
[----:B------:R-:W-:Y:S01]  /*0000*/  LDC R1, c[0x0][0x37c] ;  /* 0x0000df00ff017b82 */ /* 0x000fe20000000800 */
[----:B------:R-:W0:Y:S07]  /*0010*/  S2R R7, SR_TID.X ;  /* 0x0000000000077919 */ /* 0x000e2e0000002100 */
[----:B------:R-:W0:Y:S01]  /*0020*/  S2UR UR4, SR_CTAID.X ;  /* 0x00000000000479c3 */ /* 0x000e220000002500 */
[----:B------:R-:W1:Y:S07]  /*0030*/  LDCU.64 UR6, c[0x0][0x358] ;  /* 0x00006b00ff0677ac */ /* 0x000e6e0008000a00 */
[----:B------:R-:W-:Y:S08]  /*0040*/  BAR.SYNC.DEFER_BLOCKING 0x0 ;  /* 0x0000000000007b1d */ /* 0x000ff00000010000 */
[----:B------:R-:W0:Y:S08]  /*0050*/  LDC R0, c[0x0][0x360] ;  /* 0x0000d800ff007b82 */ /* 0x000e300000000800 */
[----:B------:R-:W2:Y:S08]  /*0060*/  LDC.64 R4, c[0x0][0x390] ;  /* 0x0000e400ff047b82 */ /* 0x000eb00000000a00 */
[----:B------:R-:W3:Y:S01]  /*0070*/  LDC.64 R2, c[0x0][0x388] ;  /* 0x0000e200ff027b82 */ /* 0x000ee20000000a00 */
[----:B0-----:R-:W-:-:S04]  /*0080*/  IMAD R0, R0, UR4, R7 ;  /* 0x0000000400007c24 */ /* 0x001fc8000f8e0207 */
[----:B--2---:R-:W-:-:S06]  /*0090*/  IMAD.WIDE R4, R0, 0x4, R4 ;  /* 0x0000000400047825 */ /* 0x004fcc00078e0204 */
[----:B-1----:R-:W2:Y:S01]  /*00a0*/  LDG.E R4, desc[UR6][R4.64] ;  /* 0x0000000604047981 */ /* 0x002ea2000c1e1900 */
[----:B---3--:R-:W-:-:S05]  /*00b0*/  IMAD.WIDE R2, R0, 0x4, R2 ;  /* 0x0000000400027825 */ /* 0x008fca00078e0202 */
[----:B------:R-:W3:Y:S01]  /*00c0*/  LDG.E R6, desc[UR6][R2.64] ;  /* 0x0000000602067981 */ /* 0x000ee2000c1e1900 */
[----:B------:R-:W0:Y:S01]  /*00d0*/  S2UR UR5, SR_CgaCtaId ;  /* 0x00000000000579c3 */ /* 0x000e220000008800 */
[----:B------:R-:W-:Y:S02]  /*00e0*/  UMOV UR4, 0x400 ;  /* 0x0000040000047882 */ /* 0x000fe40000000000 */
[----:B0-----:R-:W-:-:S06]  /*00f0*/  ULEA UR4, UR5, UR4, 0x18 ;  /* 0x0000000405047291 */ /* 0x001fcc000f8ec0ff */
[----:B------:R-:W-:-:S05]  /*0100*/  LEA R7, R7, UR4, 0x2 ;  /* 0x0000000407077c11 */ /* 0x000fca000f8e10ff */
[----:B--2---:R-:W-:Y:S04]  /*0110*/  STS [R7+0x1f40], R4 ;  /* 0x001f400407007388 */ /* 0x004fe80000000800 */
[----:B---3--:R-:W-:Y:S01]  /*0120*/  STS [R7], R6 ;  /* 0x0000000607007388 */ /* 0x008fe20000000800 */
[----:B------:R-:W-:Y:S06]  /*0130*/  BAR.SYNC.DEFER_BLOCKING 0x0 ;  /* 0x0000000000007b1d */ /* 0x000fec0000010000 */
[----:B------:R-:W0:Y:S04]  /*0140*/  LDS R8, [R7+0x1f40] ;  /* 0x001f400007087984 */ /* 0x000e280000000800 */
[----:B------:R-:W1:Y:S01]  /*0150*/  LDS R5, [R7] ;  /* 0x0000000007057984 */ /* 0x000e620000000800 */
[----:B0-----:R-:W-:-:S04]  /*0160*/  IABS R11, R8 ;  /* 0x00000008000b7213 */ /* 0x001fc80000000000 */
[----:B------:R-:W0:Y:S08]  /*0170*/  I2F.RP R9, R11 ;  /* 0x0000000b00097306 */ /* 0x000e300000209400 */
[----:B0-----:R-:W0:Y:S02]  /*0180*/  MUFU.RCP R9, R9 ;  /* 0x0000000900097308 */ /* 0x001e240000001000 */
[----:B0-----:R-:W-:-:S06]  /*0190*/  VIADD R2, R9, 0xffffffe ;  /* 0x0ffffffe09027836 */ /* 0x001fcc0000000000 */
[----:B------:R-:W0:Y:S01]  /*01a0*/  F2I.FTZ.U32.TRUNC.NTZ R3, R2 ;  /* 0x0000000200037305 */ /* 0x000e22000021f000 */
[----:B------:R-:W-:Y:S02]  /*01b0*/  IABS R10, R8 ;  /* 0x00000008000a7213 */ /* 0x000fe40000000000 */
[----:B0-----:R-:W-:Y:S01]  /*01c0*/  IADD3 R6, PT, PT, RZ, -R3, RZ ;  /* 0x80000003ff067210 */ /* 0x001fe20007ffe0ff */
[----:B------:R-:W-:-:S04]  /*01d0*/  IMAD.MOV.U32 R2, RZ, RZ, RZ ;  /* 0x000000ffff027224 */ /* 0x000fc800078e00ff */
[----:B------:R-:W-:Y:S01]  /*01e0*/  IMAD.MOV.U32 R4, RZ, RZ, R6 ;  /* 0x000000ffff047224 */ /* 0x000fe200078e0006 */
[----:B-1----:R-:W-:-:S03]  /*01f0*/  IABS R6, R5 ;  /* 0x0000000500067213 */ /* 0x002fc60000000000 */
[----:B------:R-:W-:Y:S01]  /*0200*/  IMAD R13, R4, R11, RZ ;  /* 0x0000000b040d7224 */ /* 0x000fe200078e02ff */
[----:B------:R-:W-:-:S03]  /*0210*/  MOV R4, R6 ;  /* 0x0000000600047202 */ /* 0x000fc60000000f00 */
[----:B------:R-:W-:Y:S01]  /*0220*/  IMAD.HI.U32 R3, R3, R13, R2 ;  /* 0x0000000d03037227 */ /* 0x000fe200078e0002 */
[----:B------:R-:W-:-:S05]  /*0230*/  IADD3 R6, PT, PT, RZ, -R10, RZ ;  /* 0x8000000aff067210 */ /* 0x000fca0007ffe0ff */
[----:B------:R-:W-:-:S04]  /*0240*/  IMAD.HI.U32 R3, R3, R4, RZ ;  /* 0x0000000403037227 */ /* 0x000fc800078e00ff */
[----:B------:R-:W-:Y:S02]  /*0250*/  IMAD R4, R3, R6, R4 ;  /* 0x0000000603047224 */ /* 0x000fe400078e0204 */
[----:B------:R-:W0:Y:S03]  /*0260*/  LDC.64 R2, c[0x0][0x380] ;  /* 0x0000e000ff027b82 */ /* 0x000e260000000a00 */
[----:B------:R-:W-:Y:S02]  /*0270*/  ISETP.GT.U32.AND P0, PT, R11, R4, PT ;  /* 0x000000040b00720c */ /* 0x000fe40003f04070 */
[----:B------:R-:W-:-:S11]  /*0280*/  ISETP.GE.AND P2, PT, R5, RZ, PT ;  /* 0x000000ff0500720c */ /* 0x000fd60003f46270 */
[----:B------:R-:W-:-:S05]  /*0290*/  @!P0 IMAD.IADD R4, R4, 0x1, -R11 ;  /* 0x0000000104048824 */ /* 0x000fca00078e0a0b */
[----:B------:R-:W-:Y:S02]  /*02a0*/  ISETP.GT.U32.AND P1, PT, R11, R4, PT ;  /* 0x000000040b00720c */ /* 0x000fe40003f24070 */
[----:B------:R-:W-:Y:S01]  /*02b0*/  ISETP.NE.AND P0, PT, R8, RZ, PT ;  /* 0x000000ff0800720c */ /* 0x000fe20003f05270 */
[----:B0-----:R-:W-:-:S10]  /*02c0*/  IMAD.WIDE R2, R0, 0x4, R2 ;  /* 0x0000000400027825 */ /* 0x001fd400078e0202 */
[----:B------:R-:W-:-:S05]  /*02d0*/  @!P1 IADD3 R4, PT, PT, R4, -R11, RZ ;  /* 0x8000000b04049210 */ /* 0x000fca0007ffe0ff */
[----:B------:R-:W-:Y:S01]  /*02e0*/  @!P2 IMAD.MOV R4, RZ, RZ, -R4 ;  /* 0x000000ffff04a224 */ /* 0x000fe200078e0a04 */
[----:B------:R-:W-:-:S05]  /*02f0*/  @!P0 LOP3.LUT R4, RZ, R8, RZ, 0x33, !PT ;  /* 0x00000008ff048212 */ /* 0x000fca00078e33ff */
[----:B------:R-:W-:Y:S04]  /*0300*/  STS [R7+0x3e80], R4 ;  /* 0x003e800407007388 */ /* 0x000fe80000000800 */
[----:B------:R-:W-:Y:S01]  /*0310*/  STG.E desc[UR6][R2.64], R4 ;  /* 0x0000000402007986 */ /* 0x000fe2000c101906 */
[----:B------:R-:W-:Y:S05]  /*0320*/  EXIT ;  /* 0x000000000000794d */ /* 0x000fea0003800000 */
.L_x_0:
[----:B------:R-:W-:-:S00]  /*0330*/  BRA `(.L_x_0) ;  /* 0xfffffffc00fc7947 */ /* 0x000fc0000383ffff */
[----:B------:R-:W-:-:S00]  /*0340*/  NOP ;  /* 0x0000000000007918 */ /* 0x000fc00000000000 */
        /* <DEDUP_REMOVED lines=11> */
.L_x_8:


//--------------------- .text._Z12S_multKernelPiS_S_ --------------------------
	.section	.text._Z12S_multKernelPiS_S_,"ax",@progbits
	.align	128
        .global         _Z12S_multKernelPiS_S_
        .type           _Z12S_multKernelPiS_S_,@function
        .size           _Z12S_multKernelPiS_S_,(.L_x_9 - _Z12S_multKernelPiS_S_)
        .other          _Z12S_multKernelPiS_S_,@"STO_CUDA_ENTRY STV_DEFAULT"
_Z12S_multKernelPiS_S_:
.text._Z12S_multKernelPiS_S_:
        /* <DEDUP_REMOVED lines=12> */
[----:B------:R0:W3:Y:S01]  /*00c0*/  LDG.E R0, desc[UR6][R2.64] ;  /* 0x0000000602007981 */ /* 0x0000e2000c1e1900 */
[----:B------:R-:W1:Y:S01]  /*00d0*/  S2UR UR5, SR_CgaCtaId ;  /* 0x00000000000579c3 */ /* 0x000e620000008800 */
[----:B------:R-:W-:-:S07]  /*00e0*/  UMOV UR4, 0x400 ;  /* 0x0000040000047882 */ /* 0x000fce0000000000 */
[----:B0-----:R-:W0:Y:S01]  /*00f0*/  LDC.64 R2, c[0x0][0x380] ;  /* 0x0000e000ff027b82 */ /* 0x001e220000000a00 */
[----:B-1----:R-:W-:-:S06]  /*0100*/  ULEA UR4, UR5, UR4, 0x18 ;  /* 0x0000000405047291 */ /* 0x002fcc000f8ec0ff */
[----:B------:R-:W-:Y:S01]  /*0110*/  LEA R9, R6, UR4, 0x2 ;  /* 0x0000000406097c11 */ /* 0x000fe2000f8e10ff */
[----:B0-----:R-:W-:-:S04]  /*0120*/  IMAD.WIDE R2, R7, 0x4, R2 ;  /* 0x0000000407027825 */ /* 0x001fc800078e0202 */
[----:B--2---:R-:W-:Y:S04]  /*0130*/  STS [R9+0x1f40], R4 ;  /* 0x001f400409007388 */ /* 0x004fe80000000800 */
[----:B---3--:R-:W-:Y:S01]  /*0140*/  STS [R9], R0 ;  /* 0x0000000009007388 */ /* 0x008fe20000000800 */
[----:B------:R-:W-:Y:S06]  /*0150*/  BAR.SYNC.DEFER_BLOCKING 0x0 ;  /* 0x0000000000007b1d */ /* 0x000fec0000010000 */
[----:B------:R-:W-:Y:S04]  /*0160*/  LDS R6, [R9] ;  /* 0x0000000009067984 */ /* 0x000fe80000000800 */
[----:B------:R-:W0:Y:S02]  /*0170*/  LDS R11, [R9+0x1f40] ;  /* 0x001f4000090b7984 */ /* 0x000e240000000800 */
[----:B0-----:R-:W-:-:S05]  /*0180*/  IMAD R6, R6, R11, RZ ;  /* 0x0000000b06067224 */ /* 0x001fca00078e02ff */
[----:B------:R-:W-:Y:S04]  /*0190*/  STS [R9+0x3e80], R6 ;  /* 0x003e800609007388 */ /* 0x000fe80000000800 */
[----:B------:R-:W-:Y:S01]  /*01a0*/  STG.E desc[UR6][R2.64], R6 ;  /* 0x0000000602007986 */ /* 0x000fe2000c101906 */
[----:B------:R-:W-:Y:S05]  /*01b0*/  EXIT ;  /* 0x000000000000794d */ /* 0x000fea0003800000 */
.L_x_1:
        /* <DEDUP_REMOVED lines=12> */
.L_x_9:


//--------------------- .text._Z11S_subKernelPiS_S_ --------------------------
	.section	.text._Z11S_subKernelPiS_S_,"ax",@progbits
	.align	128
        .global         _Z11S_subKernelPiS_S_
        .type           _Z11S_subKernelPiS_S_,@function
        .size           _Z11S_subKernelPiS_S_,(.L_x_10 - _Z11S_subKernelPiS_S_)
        .other          _Z11S_subKernelPiS_S_,@"STO_CUDA_ENTRY STV_DEFAULT"
_Z11S_subKernelPiS_S_:
.text._Z11S_subKernelPiS_S_:
        /* <DEDUP_REMOVED lines=24> */
[----:B0-----:R-:W-:-:S05]  /*0180*/  IADD3 R6, PT, PT, R6, -R11, RZ ;  /* 0x8000000b06067210 */ /* 0x001fca0007ffe0ff */
[----:B------:R-:W-:Y:S04]  /*0190*/  STS [R9+0x3e80], R6 ;  /* 0x003e800609007388 */ /* 0x000fe80000000800 */
[----:B------:R-:W-:Y:S01]  /*01a0*/  STG.E desc[UR6][R2.64], R6 ;  /* 0x0000000602007986 */ /* 0x000fe2000c101906 */
[----:B------:R-:W-:Y:S05]  /*01b0*/  EXIT ;  /* 0x000000000000794d */ /* 0x000fea0003800000 */
.L_x_2:
        /* <DEDUP_REMOVED lines=12> */
.L_x_10:


//--------------------- .text._Z11S_addKernelPiS_S_ --------------------------
	.section	.text._Z11S_addKernelPiS_S_,"ax",@progbits
	.align	128
        .global         _Z11S_addKernelPiS_S_
        .type           _Z11S_addKernelPiS_S_,@function
        .size           _Z11S_addKernelPiS_S_,(.L_x_11 - _Z11S_addKernelPiS_S_)
        .other          _Z11S_addKernelPiS_S_,@"STO_CUDA_ENTRY STV_DEFAULT"
_Z11S_addKernelPiS_S_:
.text._Z11S_addKernelPiS_S_:
        /* <DEDUP_REMOVED lines=24> */
[----:B0-----:R-:W-:-:S05]  /*0180*/  IADD3 R6, PT, PT, R6, R11, RZ ;  /* 0x0000000b06067210 */ /* 0x001fca0007ffe0ff */
[----:B------:R-:W-:Y:S04]  /*0190*/  STS [R9+0x3e80], R6 ;  /* 0x003e800609007388 */ /* 0x000fe80000000800 */
[----:B------:R-:W-:Y:S01]  /*01a0*/  STG.E desc[UR6][R2.64], R6 ;  /* 0x0000000602007986 */ /* 0x000fe2000c101906 */
[----:B------:R-:W-:Y:S05]  /*01b0*/  EXIT ;  /* 0x000000000000794d */ /* 0x000fea0003800000 */
.L_x_3:
        /* <DEDUP_REMOVED lines=12> */
.L_x_11:


//--------------------- .text._Z9modKernelPi      --------------------------
	.section	.text._Z9modKernelPi,"ax",@progbits
	.align	128
        .global         _Z9modKernelPi
        .type           _Z9modKernelPi,@function
        .size           _Z9modKernelPi,(.L_x_12 - _Z9modKernelPi)
        .other          _Z9modKernelPi,@"STO_CUDA_ENTRY STV_DEFAULT"
_Z9modKernelPi:
.text._Z9modKernelPi:
[----:B------:R-:W-:Y:S01]  /*0000*/  LDC R1, c[0x0][0x37c] ;  /* 0x0000df00ff017b82 */ /* 0x000fe20000000800 */
[----:B------:R-:W0:Y:S07]  /*0010*/  S2R R3, SR_TID.X ;  /* 0x0000000000037919 */ /* 0x000e2e0000002100 */
[----:B------:R-:W0:Y:S01]  /*0020*/  S2UR UR4, SR_CTAID.X ;  /* 0x00000000000479c3 */ /* 0x000e220000002500 */
[----:B------:R-:W1:Y:S07]  /*0030*/  LDCU.64 UR6, c[0x0][0x380] ;  /* 0x00007000ff0677ac */ /* 0x000e6e0008000a00 */
[----:B------:R-:W0:Y:S02]  /*0040*/  LDC R2, c[0x0][0x360] ;  /* 0x0000d800ff027b82 */ /* 0x000e240000000800 */
[----:B0-----:R-:W-:Y:S01]  /*0050*/  IMAD R2, R2, UR4, R3 ;  /* 0x0000000402027c24 */ /* 0x001fe2000f8e0203 */
[----:B------:R-:W0:Y:S03]  /*0060*/  LDCU.64 UR4, c[0x0][0x358] ;  /* 0x00006b00ff0477ac */ /* 0x000e260008000a00 */
[----:B------:R-:W-:-:S04]  /*0070*/  IMAD.WIDE R2, R2, 0x4, RZ ;  /* 0x0000000402027825 */ /* 0x000fc800078e02ff */
[----:B------:R-:W-:-:S04]  /*0080*/  IMAD.MOV.U32 R7, RZ, RZ, R2 ;  /* 0x000000ffff077224 */ /* 0x000fc800078e0002 */
[----:B------:R-:W2:Y:S08]  /*0090*/  LDC R12, c[0x3][R7+0x7d00] ;  /* 0x00df4000070c7b82 */ /* 0x000eb00000000800 */
[----:B------:R-:W3:Y:S01]  /*00a0*/  LDC R0, c[0x3][R7] ;  /* 0x00c0000007007b82 */ /* 0x000ee20000000800 */
[-C--:B--2---:R-:W-:Y:S02]  /*00b0*/  IABS R8, R12.reuse ;  /* 0x0000000c00087213 */ /* 0x084fe40000000000 */
[----:B------:R-:W-:-:S02]  /*00c0*/  IABS R11, R12 ;  /* 0x0000000c000b7213 */ /* 0x000fc40000000000 */
[----:B------:R-:W2:Y:S01]  /*00d0*/  I2F.RP R6, R8 ;  /* 0x0000000800067306 */ /* 0x000ea20000209400 */
[----:B---3--:R-:W-:Y:S02]  /*00e0*/  IABS R10, R0 ;  /* 0x00000000000a7213 */ /* 0x008fe40000000000 */
[----:B------:R-:W-:-:S05]  /*00f0*/  ISETP.GE.AND P1, PT, R0, RZ, PT ;  /* 0x000000ff0000720c */ /* 0x000fca0003f26270 */
[----:B--2---:R-:W2:Y:S02]  /*0100*/  MUFU.RCP R6, R6 ;  /* 0x0000000600067308 */ /* 0x004ea40000001000 */
[----:B--2---:R-:W-:Y:S02]  /*0110*/  VIADD R4, R6, 0xffffffe ;  /* 0x0ffffffe06047836 */ /* 0x004fe40000000000 */
[----:B------:R-:W-:-:S04]  /*0120*/  IMAD.MOV R6, RZ, RZ, -R11 ;  /* 0x000000ffff067224 */ /* 0x000fc800078e0a0b */
[----:B------:R2:W3:Y:S02]  /*0130*/  F2I.FTZ.U32.TRUNC.NTZ R5, R4 ;  /* 0x0000000400057305 */ /* 0x0004e4000021f000 */
[----:B--2---:R-:W-:Y:S01]  /*0140*/  IMAD.MOV.U32 R4, RZ, RZ, RZ ;  /* 0x000000ffff047224 */ /* 0x004fe200078e00ff */
[----:B---3--:R-:W-:-:S05]  /*0150*/  IADD3 R9, PT, PT, RZ, -R5, RZ ;  /* 0x80000005ff097210 */ /* 0x008fca0007ffe0ff */
[----:B------:R-:W-:-:S04]  /*0160*/  IMAD R9, R9, R8, RZ ;  /* 0x0000000809097224 */ /* 0x000fc800078e02ff */
[----:B------:R-:W-:-:S06]  /*0170*/  IMAD.HI.U32 R5, R5, R9, R4 ;  /* 0x0000000905057227 */ /* 0x000fcc00078e0004 */
[----:B------:R-:W-:-:S04]  /*0180*/  IMAD.HI.U32 R5, R5, R10, RZ ;  /* 0x0000000a05057227 */ /* 0x000fc800078e00ff */
[----:B------:R-:W-:-:S05]  /*0190*/  IMAD R5, R5, R6, R10 ;  /* 0x0000000605057224 */ /* 0x000fca00078e020a */
[----:B------:R-:W-:-:S13]  /*01a0*/  ISETP.GT.U32.AND P0, PT, R8, R5, PT ;  /* 0x000000050800720c */ /* 0x000fda0003f04070 */
[----:B------:R-:W-:Y:S02]  /*01b0*/  @!P0 IADD3 R5, PT, PT, R5, -R8, RZ ;  /* 0x8000000805058210 */ /* 0x000fe40007ffe0ff */
[----:B------:R-:W-:Y:S02]  /*01c0*/  ISETP.NE.AND P0, PT, R12, RZ, PT ;  /* 0x000000ff0c00720c */ /* 0x000fe40003f05270 */
[----:B------:R-:W-:-:S13]  /*01d0*/  ISETP.GT.U32.AND P2, PT, R8, R5, PT ;  /* 0x000000050800720c */ /* 0x000fda0003f44070 */
[----:B------:R-:W-:Y:S01]  /*01e0*/  @!P2 IMAD.IADD R5, R5, 0x1, -R8 ;  /* 0x000000010505a824 */ /* 0x000fe200078e0a08 */
[----:B-1----:R-:W-:-:S04]  /*01f0*/  IADD3 R2, P2, PT, R2, UR6, RZ ;  /* 0x0000000602027c10 */ /* 0x002fc8000ff5e0ff */
[----:B------:R-:W-:Y:S02]  /*0200*/  @!P1 IADD3 R5, PT, PT, -R5, RZ, RZ ;  /* 0x000000ff05059210 */ /* 0x000fe40007ffe1ff */
[----:B------:R-:W-:Y:S02]  /*0210*/  IADD3.X R3, PT, PT, R3, UR7, RZ, P2, !PT ;  /* 0x0000000703037c10 */ /* 0x000fe400097fe4ff */
[----:B------:R-:W-:-:S05]  /*0220*/  @!P0 LOP3.LUT R5, RZ, R12, RZ, 0x33, !PT ;  /* 0x0000000cff058212 */ /* 0x000fca00078e33ff */
[----:B0-----:R-:W-:Y:S01]  /*0230*/  STG.E desc[UR4][R2.64], R5 ;  /* 0x0000000502007986 */ /* 0x001fe2000c101904 */
[----:B------:R-:W-:Y:S05]  /*0240*/  EXIT ;  /* 0x000000000000794d */ /* 0x000fea0003800000 */
.L_x_4:
        /* <DEDUP_REMOVED lines=11> */
.L_x_12:


//--------------------- .text._Z10multKernelPi    --------------------------
	.section	.text._Z10multKernelPi,"ax",@progbits
	.align	128
        .global         _Z10multKernelPi
        .type           _Z10multKernelPi,@function
        .size           _Z10multKernelPi,(.L_x_13 - _Z10multKernelPi)
        .other          _Z10multKernelPi,@"STO_CUDA_ENTRY STV_DEFAULT"
_Z10multKernelPi:
.text._Z10multKernelPi:
[----:B------:R-:W-:Y:S01]  /*0000*/  LDC R1, c[0x0][0x37c] ;  /* 0x0000df00ff017b82 */ /* 0x000fe20000000800 */
[----:B------:R-:W0:Y:S07]  /*0010*/  S2R R3, SR_TID.X ;  /* 0x0000000000037919 */ /* 0x000e2e0000002100 */
[----:B------:R-:W0:Y:S01]  /*0020*/  S2UR UR4, SR_CTAID.X ;  /* 0x00000000000479c3 */ /* 0x000e220000002500 */
[----:B------:R-:W1:Y:S07]  /*0030*/  LDCU.64 UR6, c[0x0][0x380] ;  /* 0x00007000ff0677ac */ /* 0x000e6e0008000a00 */
[----:B------:R-:W0:Y:S02]  /*0040*/  LDC R2, c[0x0][0x360] ;  /* 0x0000d800ff027b82 */ /* 0x000e240000000800 */
[----:B0-----:R-:W-:Y:S01]  /*0050*/  IMAD R2, R2, UR4, R3 ;  /* 0x0000000402027c24 */ /* 0x001fe2000f8e0203 */
[----:B------:R-:W0:Y:S03]  /*0060*/  LDCU.64 UR4, c[0x0][0x358] ;  /* 0x00006b00ff0477ac */ /* 0x000e260008000a00 */
[----:B------:R-:W-:-:S03]  /*0070*/  IMAD.WIDE R2, R2, 0x4, RZ ;  /* 0x0000000402027825 */ /* 0x000fc600078e02ff */
[----:B------:R-:W-:Y:S02]  /*0080*/  MOV R4, R2 ;  /* 0x0000000200047202 */ /* 0x000fe40000000f00 */
[----:B-1----:R-:W-:Y:S02]  /*0090*/  IADD3 R2, P0, PT, R2, UR6, RZ ;  /* 0x0000000602027c10 */ /* 0x002fe4000ff1e0ff */
[----:B------:R-:W1:Y:S02]  /*00a0*/  LDC R0, c[0x3][R4] ;  /* 0x00c0000004007b82 */ /* 0x000e640000000800 */
[----:B------:R-:W-:-:S06]  /*00b0*/  IADD3.X R3, PT, PT, R3, UR7, RZ, P0, !PT ;  /* 0x0000000703037c10 */ /* 0x000fcc00087fe4ff */
[----:B------:R-:W1:Y:S02]  /*00c0*/  LDC R5, c[0x3][R4+0x7d00] ;  /* 0x00df400004057b82 */ /* 0x000e640000000800 */
[----:B-1----:R-:W-:-:S05]  /*00d0*/  IMAD R5, R0, R5, RZ ;  /* 0x0000000500057224 */ /* 0x002fca00078e02ff */
[----:B0-----:R-:W-:Y:S01]  /*00e0*/  STG.E desc[UR4][R2.64], R5 ;  /* 0x0000000502007986 */ /* 0x001fe2000c101904 */
[----:B------:R-:W-:Y:S05]  /*00f0*/  EXIT ;  /* 0x000000000000794d */ /* 0x000fea0003800000 */
.L_x_5:
        /* <DEDUP_REMOVED lines=16> */
.L_x_13:


//--------------------- .text._Z9subKernelPi      --------------------------
	.section	.text._Z9subKernelPi,"ax",@progbits
	.align	128
        .global         _Z9subKernelPi
        .type           _Z9subKernelPi,@function
        .size           _Z9subKernelPi,(.L_x_14 - _Z9subKernelPi)
        .other          _Z9subKernelPi,@"STO_CUDA_ENTRY STV_DEFAULT"
_Z9subKernelPi:
.text._Z9subKernelPi:
        /* <DEDUP_REMOVED lines=13> */
[----:B-1----:R-:W-:-:S05]  /*00d0*/  IADD3 R5, PT, PT, R0, -R5, RZ ;  /* 0x8000000500057210 */ /* 0x002fca0007ffe0ff */
[----:B0-----:R-:W-:Y:S01]  /*00e0*/  STG.E desc[UR4][R2.64], R5 ;  /* 0x0000000502007986 */ /* 0x001fe2000c101904 */
[----:B------:R-:W-:Y:S05]  /*00f0*/  EXIT ;  /* 0x000000000000794d */ /* 0x000fea0003800000 */
.L_x_6:
        /* <DEDUP_REMOVED lines=16> */
.L_x_14:


//--------------------- .text._Z9addKernelPi      --------------------------
	.section	.text._Z9addKernelPi,"ax",@progbits
	.align	128
        .global         _Z9addKernelPi
        .type           _Z9addKernelPi,@function
        .size           _Z9addKernelPi,(.L_x_15 - _Z9addKernelPi)
        .other          _Z9addKernelPi,@"STO_CUDA_ENTRY STV_DEFAULT"
_Z9addKernelPi:
.text._Z9addKernelPi:
        /* <DEDUP_REMOVED lines=13> */
[----:B-1----:R-:W-:-:S05]  /*00d0*/  IADD3 R5, PT, PT, R0, R5, RZ ;  /* 0x0000000500057210 */ /* 0x002fca0007ffe0ff */
[----:B0-----:R-:W-:Y:S01]  /*00e0*/  STG.E desc[UR4][R2.64], R5 ;  /* 0x0000000502007986 */ /* 0x001fe2000c101904 */
[----:B------:R-:W-:Y:S05]  /*00f0*/  EXIT ;  /* 0x000000000000794d */ /* 0x000fea0003800000 */
.L_x_7:
        /* <DEDUP_REMOVED lines=16> */
.L_x_15:


//--------------------- .nv.shared._Z11S_modKernelPiS_S_ --------------------------
	.section	.nv.shared._Z11S_modKernelPiS_S_,"aw",@nobits
	.sectionflags	@""
	.align	4
.nv.shared._Z11S_modKernelPiS_S_:
	.zero		33024


//--------------------- .nv.shared.reserved.0     --------------------------
	.section	.nv.shared.reserved.0,"aw",@nobits
	.weak		__nv_reservedSMEM_offset_0_alias
	.size		__nv_reservedSMEM_offset_0_alias, 0, 64
	.other		__nv_reservedSMEM_offset_0_alias,@"STO_CUDA_RESERVED_SHARED STV_DEFAULT"
__nv_reservedSMEM_offset_0_alias:
	.zero		0
	.zero		64


//--------------------- .nv.shared._Z12S_multKernelPiS_S_ --------------------------
	.section	.nv.shared._Z12S_multKernelPiS_S_,"aw",@nobits
	.sectionflags	@""
	.align	4
.nv.shared._Z12S_multKernelPiS_S_:
	.zero		33024


//--------------------- .nv.shared._Z11S_subKernelPiS_S_ --------------------------
	.section	.nv.shared._Z11S_subKernelPiS_S_,"aw",@nobits
	.sectionflags	@""
	.align	4
.nv.shared._Z11S_subKernelPiS_S_:
	.zero		33024


//--------------------- .nv.shared._Z11S_addKernelPiS_S_ --------------------------
	.section	.nv.shared._Z11S_addKernelPiS_S_,"aw",@nobits
	.sectionflags	@""
	.align	4
.nv.shared._Z11S_addKernelPiS_S_:
	.zero		33024


//--------------------- .nv.constant0._Z11S_modKernelPiS_S_ --------------------------
	.section	.nv.constant0._Z11S_modKernelPiS_S_,"a",@progbits
	.sectionflags	@""
	.align	4
.nv.constant0._Z11S_modKernelPiS_S_:
	.zero		920


//--------------------- .nv.constant0._Z12S_multKernelPiS_S_ --------------------------
	.section	.nv.constant0._Z12S_multKernelPiS_S_,"a",@progbits
	.sectionflags	@""
	.align	4
.nv.constant0._Z12S_multKernelPiS_S_:
	.zero		920


//--------------------- .nv.constant0._Z11S_subKernelPiS_S_ --------------------------
	.section	.nv.constant0._Z11S_subKernelPiS_S_,"a",@progbits
	.sectionflags	@""
	.align	4
.nv.constant0._Z11S_subKernelPiS_S_:
	.zero		920


//--------------------- .nv.constant0._Z11S_addKernelPiS_S_ --------------------------
	.section	.nv.constant0._Z11S_addKernelPiS_S_,"a",@progbits
	.sectionflags	@""
	.align	4
.nv.constant0._Z11S_addKernelPiS_S_:
	.zero		920


//--------------------- .nv.constant0._Z9modKernelPi --------------------------
	.section	.nv.constant0._Z9modKernelPi,"a",@progbits
	.sectionflags	@""
	.align	4
.nv.constant0._Z9modKernelPi:
	.zero		904


//--------------------- .nv.constant0._Z10multKernelPi --------------------------
	.section	.nv.constant0._Z10multKernelPi,"a",@progbits
	.sectionflags	@""
	.align	4
.nv.constant0._Z10multKernelPi:
	.zero		904


//--------------------- .nv.constant0._Z9subKernelPi --------------------------
	.section	.nv.constant0._Z9subKernelPi,"a",@progbits
	.sectionflags	@""
	.align	4
.nv.constant0._Z9subKernelPi:
	.zero		904


//--------------------- .nv.constant0._Z9addKernelPi --------------------------
	.section	.nv.constant0._Z9addKernelPi,"a",@progbits
	.sectionflags	@""
	.align	4
.nv.constant0._Z9addKernelPi:
	.zero		904


//--------------------- SYMBOLS --------------------------

	.type		.nv.reservedSmem.offset0,@object
	.size		.nv.reservedSmem.offset0,0x4
	.type		.nv.reservedSmem.cap,@object
	.size		.nv.reservedSmem.cap,0x4
